//
// Generated by NVIDIA NVVM Compiler
//
// Compiler Build ID: CL-36424714
// Cuda compilation tools, release 13.0, V13.0.88
// Based on NVVM 20.0.0
//

.version 9.0
.target sm_100
.address_size 64

	// .globl	_Z31matrix_multiplication_kernel_v2PKfS0_Pfiii
// _ZZ31matrix_multiplication_kernel_v2PKfS0_PfiiiE1a has been demoted
// _ZZ31matrix_multiplication_kernel_v2PKfS0_PfiiiE1b has been demoted

.visible .entry _Z31matrix_multiplication_kernel_v2PKfS0_Pfiii(
	.param .u64 .ptr .align 1 _Z31matrix_multiplication_kernel_v2PKfS0_Pfiii_param_0,
	.param .u64 .ptr .align 1 _Z31matrix_multiplication_kernel_v2PKfS0_Pfiii_param_1,
	.param .u64 .ptr .align 1 _Z31matrix_multiplication_kernel_v2PKfS0_Pfiii_param_2,
	.param .u32 _Z31matrix_multiplication_kernel_v2PKfS0_Pfiii_param_3,
	.param .u32 _Z31matrix_multiplication_kernel_v2PKfS0_Pfiii_param_4,
	.param .u32 _Z31matrix_multiplication_kernel_v2PKfS0_Pfiii_param_5
)
{
	.reg .pred 	%p<12>;
	.reg .b32 	%r<43>;
	.reg .b32 	%f<111>;
	.reg .b64 	%rd<13>;
	// demoted variable
	.shared .align 4 .b8 _ZZ31matrix_multiplication_kernel_v2PKfS0_PfiiiE1a[4096];
	// demoted variable
	.shared .align 4 .b8 _ZZ31matrix_multiplication_kernel_v2PKfS0_PfiiiE1b[4096];
	ld.param.u64 	%rd3, [_Z31matrix_multiplication_kernel_v2PKfS0_Pfiii_param_0];
	ld.param.u64 	%rd4, [_Z31matrix_multiplication_kernel_v2PKfS0_Pfiii_param_1];
	ld.param.u64 	%rd5, [_Z31matrix_multiplication_kernel_v2PKfS0_Pfiii_param_2];
	ld.param.u32 	%r24, [_Z31matrix_multiplication_kernel_v2PKfS0_Pfiii_param_3];
	ld.param.u32 	%r25, [_Z31matrix_multiplication_kernel_v2PKfS0_Pfiii_param_4];
	ld.param.u32 	%r26, [_Z31matrix_multiplication_kernel_v2PKfS0_Pfiii_param_5];
	mov.u32 	%r38, %tid.x;
	mov.u32 	%r40, %tid.y;
	mov.u32 	%r27, %ctaid.y;
	shl.b32 	%r28, %r27, 5;
	add.s32 	%r3, %r28, %r40;
	mov.u32 	%r29, %ctaid.x;
	shl.b32 	%r4, %r29, 5;
	add.s32 	%r5, %r4, %r38;
	setp.lt.s32 	%p1, %r26, 1;
	mov.f32 	%f110, 0f00000000;
	@%p1 bra 	$L__BB0_7;
	add.s32 	%r30, %r26, 31;
	shr.u32 	%r31, %r30, 5;
	shl.b32 	%r32, %r40, 7;
	mov.u32 	%r33, _ZZ31matrix_multiplication_kernel_v2PKfS0_PfiiiE1a;
	add.s32 	%r6, %r33, %r32;
	shl.b32 	%r34, %r38, 2;
	add.s32 	%r7, %r6, %r34;
	mov.u32 	%r35, _ZZ31matrix_multiplication_kernel_v2PKfS0_PfiiiE1b;
	add.s32 	%r9, %r35, %r34;
	add.s32 	%r8, %r9, %r32;
	neg.s32 	%r42, %r31;
	mad.lo.s32 	%r36, %r40, %r25, %r38;
	add.s32 	%r41, %r36, %r4;
	shl.b32 	%r12, %r25, 5;
	mad.lo.s32 	%r39, %r26, %r3, %r38;
	cvta.to.global.u64 	%rd1, %rd3;
	cvta.to.global.u64 	%rd2, %rd4;
	mov.f32 	%f110, 0f00000000;
$L__BB0_2:
	setp.ge.s32 	%p2, %r3, %r24;
	setp.ge.s32 	%p3, %r38, %r26;
	mov.f32 	%f108, 0f00000000;
	or.pred  	%p4, %p2, %p3;
	@%p4 bra 	$L__BB0_4;
	mul.wide.u32 	%rd6, %r39, 4;
	add.s64 	%rd7, %rd1, %rd6;
	ld.global.f32 	%f108, [%rd7];
$L__BB0_4:
	setp.ge.s32 	%p5, %r5, %r25;
	st.shared.f32 	[%r7], %f108;
	setp.ge.s32 	%p6, %r40, %r26;
	mov.f32 	%f109, 0f00000000;
	or.pred  	%p7, %p5, %p6;
	@%p7 bra 	$L__BB0_6;
	mul.wide.s32 	%rd8, %r41, 4;
	add.s64 	%rd9, %rd2, %rd8;
	ld.global.f32 	%f109, [%rd9];
$L__BB0_6:
	st.shared.f32 	[%r8], %f109;
	bar.sync 	0;
	ld.shared.f32 	%f12, [%r6];
	ld.shared.f32 	%f13, [%r9];
	fma.rn.f32 	%f14, %f12, %f13, %f110;
	ld.shared.f32 	%f15, [%r6+4];
	ld.shared.f32 	%f16, [%r9+128];
	fma.rn.f32 	%f17, %f15, %f16, %f14;
	ld.shared.f32 	%f18, [%r6+8];
	ld.shared.f32 	%f19, [%r9+256];
	fma.rn.f32 	%f20, %f18, %f19, %f17;
	ld.shared.f32 	%f21, [%r6+12];
	ld.shared.f32 	%f22, [%r9+384];
	fma.rn.f32 	%f23, %f21, %f22, %f20;
	ld.shared.f32 	%f24, [%r6+16];
	ld.shared.f32 	%f25, [%r9+512];
	fma.rn.f32 	%f26, %f24, %f25, %f23;
	ld.shared.f32 	%f27, [%r6+20];
	ld.shared.f32 	%f28, [%r9+640];
	fma.rn.f32 	%f29, %f27, %f28, %f26;
	ld.shared.f32 	%f30, [%r6+24];
	ld.shared.f32 	%f31, [%r9+768];
	fma.rn.f32 	%f32, %f30, %f31, %f29;
	ld.shared.f32 	%f33, [%r6+28];
	ld.shared.f32 	%f34, [%r9+896];
	fma.rn.f32 	%f35, %f33, %f34, %f32;
	ld.shared.f32 	%f36, [%r6+32];
	ld.shared.f32 	%f37, [%r9+1024];
	fma.rn.f32 	%f38, %f36, %f37, %f35;
	ld.shared.f32 	%f39, [%r6+36];
	ld.shared.f32 	%f40, [%r9+1152];
	fma.rn.f32 	%f41, %f39, %f40, %f38;
	ld.shared.f32 	%f42, [%r6+40];
	ld.shared.f32 	%f43, [%r9+1280];
	fma.rn.f32 	%f44, %f42, %f43, %f41;
	ld.shared.f32 	%f45, [%r6+44];
	ld.shared.f32 	%f46, [%r9+1408];
	fma.rn.f32 	%f47, %f45, %f46, %f44;
	ld.shared.f32 	%f48, [%r6+48];
	ld.shared.f32 	%f49, [%r9+1536];
	fma.rn.f32 	%f50, %f48, %f49, %f47;
	ld.shared.f32 	%f51, [%r6+52];
	ld.shared.f32 	%f52, [%r9+1664];
	fma.rn.f32 	%f53, %f51, %f52, %f50;
	ld.shared.f32 	%f54, [%r6+56];
	ld.shared.f32 	%f55, [%r9+1792];
	fma.rn.f32 	%f56, %f54, %f55, %f53;
	ld.shared.f32 	%f57, [%r6+60];
	ld.shared.f32 	%f58, [%r9+1920];
	fma.rn.f32 	%f59, %f57, %f58, %f56;
	ld.shared.f32 	%f60, [%r6+64];
	ld.shared.f32 	%f61, [%r9+2048];
	fma.rn.f32 	%f62, %f60, %f61, %f59;
	ld.shared.f32 	%f63, [%r6+68];
	ld.shared.f32 	%f64, [%r9+2176];
	fma.rn.f32 	%f65, %f63, %f64, %f62;
	ld.shared.f32 	%f66, [%r6+72];
	ld.shared.f32 	%f67, [%r9+2304];
	fma.rn.f32 	%f68, %f66, %f67, %f65;
	ld.shared.f32 	%f69, [%r6+76];
	ld.shared.f32 	%f70, [%r9+2432];
	fma.rn.f32 	%f71, %f69, %f70, %f68;
	ld.shared.f32 	%f72, [%r6+80];
	ld.shared.f32 	%f73, [%r9+2560];
	fma.rn.f32 	%f74, %f72, %f73, %f71;
	ld.shared.f32 	%f75, [%r6+84];
	ld.shared.f32 	%f76, [%r9+2688];
	fma.rn.f32 	%f77, %f75, %f76, %f74;
	ld.shared.f32 	%f78, [%r6+88];
	ld.shared.f32 	%f79, [%r9+2816];
	fma.rn.f32 	%f80, %f78, %f79, %f77;
	ld.shared.f32 	%f81, [%r6+92];
	ld.shared.f32 	%f82, [%r9+2944];
	fma.rn.f32 	%f83, %f81, %f82, %f80;
	ld.shared.f32 	%f84, [%r6+96];
	ld.shared.f32 	%f85, [%r9+3072];
	fma.rn.f32 	%f86, %f84, %f85, %f83;
	ld.shared.f32 	%f87, [%r6+100];
	ld.shared.f32 	%f88, [%r9+3200];
	fma.rn.f32 	%f89, %f87, %f88, %f86;
	ld.shared.f32 	%f90, [%r6+104];
	ld.shared.f32 	%f91, [%r9+3328];
	fma.rn.f32 	%f92, %f90, %f91, %f89;
	ld.shared.f32 	%f93, [%r6+108];
	ld.shared.f32 	%f94, [%r9+3456];
	fma.rn.f32 	%f95, %f93, %f94, %f92;
	ld.shared.f32 	%f96, [%r6+112];
	ld.shared.f32 	%f97, [%r9+3584];
	fma.rn.f32 	%f98, %f96, %f97, %f95;
	ld.shared.f32 	%f99, [%r6+116];
	ld.shared.f32 	%f100, [%r9+3712];
	fma.rn.f32 	%f101, %f99, %f100, %f98;
	ld.shared.f32 	%f102, [%r6+120];
	ld.shared.f32 	%f103, [%r9+3840];
	fma.rn.f32 	%f104, %f102, %f103, %f101;
	ld.shared.f32 	%f105, [%r6+124];
	ld.shared.f32 	%f106, [%r9+3968];
	fma.rn.f32 	%f110, %f105, %f106, %f104;
	bar.sync 	0;
	add.s32 	%r42, %r42, 1;
	setp.ne.s32 	%p8, %r42, 0;
	add.s32 	%r41, %r41, %r12;
	add.s32 	%r40, %r40, 32;
	add.s32 	%r39, %r39, 32;
	add.s32 	%r38, %r38, 32;
	@%p8 bra 	$L__BB0_2;
$L__BB0_7:
	setp.ge.s32 	%p9, %r3, %r24;
	setp.ge.s32 	%p10, %r5, %r25;
	or.pred  	%p11, %p9, %p10;
	@%p11 bra 	$L__BB0_9;
	mad.lo.s32 	%r37, %r25, %r3, %r5;
	cvta.to.global.u64 	%rd10, %rd5;
	mul.wide.s32 	%rd11, %r37, 4;
	add.s64 	%rd12, %rd10, %rd11;
	st.global.f32 	[%rd12], %f110;
$L__BB0_9:
	ret;

}
	// .globl	_Z31matrix_multiplication_kernel_v3PKfS0_Pfiii
.visible .entry _Z31matrix_multiplication_kernel_v3PKfS0_Pfiii(
	.param .u64 .ptr .align 1 _Z31matrix_multiplication_kernel_v3PKfS0_Pfiii_param_0,
	.param .u64 .ptr .align 1 _Z31matrix_multiplication_kernel_v3PKfS0_Pfiii_param_1,
	.param .u64 .ptr .align 1 _Z31matrix_multiplication_kernel_v3PKfS0_Pfiii_param_2,
	.param .u32 _Z31matrix_multiplication_kernel_v3PKfS0_Pfiii_param_3,
	.param .u32 _Z31matrix_multiplication_kernel_v3PKfS0_Pfiii_param_4,
	.param .u32 _Z31matrix_multiplication_kernel_v3PKfS0_Pfiii_param_5
)
{


	ret;

}


// ===== COMPILED SASS (sm_100) =====

	.target	sm_100

	.elftype	@"ET_EXEC"


//--------------------- .note.nv.tkinfo           --------------------------
	.section	.note.nv.tkinfo,"",@"SHT_NOTE"
	.sectionflags	@"SHF_NOTE_NV_TKINFO"
	.tkinfo
        /*0018*/ 	.word	0x00000002
        /*0030*/ 	.string	""
        /*0030*/ 	.string	"ptxas"
        /*0030*/ 	.string	"Cuda compilation tools, release 13.0, V13.0.88"
        /*0030*/ 	.string	"Build cuda_13.0.r13.0/compiler.36424714_0"
        /*0030*/ 	.string	"-arch sm_100 -m 64 "



//--------------------- .note.nv.cuinfo           --------------------------
	.section	.note.nv.cuinfo,"",@"SHT_NOTE"
	.sectionflags	@"SHF_NOTE_NV_CUINFO"
        /*0018*/ 	.short	0x0002
        /*001a*/ 	.short	0x0064
        /*001c*/ 	.short	0x0082
	.zero		2


//--------------------- .nv.info                  --------------------------
	.section	.nv.info,"",@"SHT_CUDA_INFO"
	.align	4


	//----- nvinfo : EIATTR_REGCOUNT
	.align		4
        /*0000*/ 	.byte	0x04, 0x2f
        /*0002*/ 	.short	(.L_1 - .L_0)
	.align		4
.L_0:
        /*0004*/ 	.word	index@(_Z31matrix_multiplication_kernel_v2PKfS0_Pfiii)
        /*0008*/ 	.word	0x00000020


	//----- nvinfo : EIATTR_FRAME_SIZE
	.align		4
.L_1:
        /*000c*/ 	.byte	0x04, 0x11
        /*000e*/ 	.short	(.L_3 - .L_2)
	.align		4
.L_2:
        /*0010*/ 	.word	index@(_Z31matrix_multiplication_kernel_v2PKfS0_Pfiii)
        /*0014*/ 	.word	0x00000000


	//----- nvinfo : EIATTR_REGCOUNT
	.align		4
.L_3:
        /*0018*/ 	.byte	0x04, 0x2f
        /*001a*/ 	.short	(.L_5 - .L_4)
	.align		4
.L_4:
        /*001c*/ 	.word	index@(_Z31matrix_multiplication_kernel_v3PKfS0_Pfiii)
        /*0020*/ 	.word	0x00000004


	//----- nvinfo : EIATTR_FRAME_SIZE
	.align		4
.L_5:
        /*0024*/ 	.byte	0x04, 0x11
        /*0026*/ 	.short	(.L_7 - .L_6)
	.align		4
.L_6:
        /*0028*/ 	.word	index@(_Z31matrix_multiplication_kernel_v3PKfS0_Pfiii)
        /*002c*/ 	.word	0x00000000


	//----- nvinfo : EIATTR_MIN_STACK_SIZE
	.align		4
.L_7:
        /*0030*/ 	.byte	0x04, 0x12
        /*0032*/ 	.short	(.L_9 - .L_8)
	.align		4
.L_8:
        /*0034*/ 	.word	index@(_Z31matrix_multiplication_kernel_v3PKfS0_Pfiii)
        /*0038*/ 	.word	0x00000000


	//----- nvinfo : EIATTR_MIN_STACK_SIZE
	.align		4
.L_9:
        /*003c*/ 	.byte	0x04, 0x12
        /*003e*/ 	.short	(.L_11 - .L_10)
	.align		4
.L_10:
        /*0040*/ 	.word	index@(_Z31matrix_multiplication_kernel_v2PKfS0_Pfiii)
        /*0044*/ 	.word	0x00000000
.L_11:


//--------------------- .nv.compat                --------------------------
	.section	.nv.compat,"",@"SHT_CUDA_COMPAT_INFO"
	.align	4
        /*0000*/ 	.byte	0x02, 0x09, 0x00, 0x00, 0x02, 0x02, 0x01, 0x00, 0x02, 0x05, 0x05, 0x00, 0x03, 0x07, 0x01, 0x01
        /*0010*/ 	.byte	0x02, 0x03, 0x00, 0x00, 0x02, 0x06, 0x01, 0x00, 0x04, 0x0b, 0x08, 0x00, 0x09, 0x00, 0x00, 0x00
        /*0020*/ 	.byte	0x00, 0x00, 0x00, 0x00


//--------------------- .nv.info._Z31matrix_multiplication_kernel_v3PKfS0_Pfiii --------------------------
	.section	.nv.info._Z31matrix_multiplication_kernel_v3PKfS0_Pfiii,"",@"SHT_CUDA_INFO"
	.sectionflags	@""
	.align	4


	//----- nvinfo : EIATTR_CUDA_API_VERSION
	.align		4
        /*0000*/ 	.byte	0x04, 0x37
        /*0002*/ 	.short	(.L_13 - .L_12)
.L_12:
        /*0004*/ 	.word	0x00000082


	//----- nvinfo : EIATTR_KPARAM_INFO
	.align		4
.L_13:
        /*0008*/ 	.byte	0x04, 0x17
        /*000a*/ 	.short	(.L_15 - .L_14)
.L_14:
        /*000c*/ 	.word	0x00000000
        /*0010*/ 	.short	0x0005
        /*0012*/ 	.short	0x0020
        /*0014*/ 	.byte	0x00, 0xf0, 0x11, 0x00


	//----- nvinfo : EIATTR_KPARAM_INFO
	.align		4
.L_15:
        /*0018*/ 	.byte	0x04, 0x17
        /*001a*/ 	.short	(.L_17 - .L_16)
.L_16:
        /*001c*/ 	.word	0x00000000
        /*0020*/ 	.short	0x0004
        /*0022*/ 	.short	0x001c
        /*0024*/ 	.byte	0x00, 0xf0, 0x11, 0x00


	//----- nvinfo : EIATTR_KPARAM_INFO
	.align		4
.L_17:
        /*0028*/ 	.byte	0x04, 0x17
        /*002a*/ 	.short	(.L_19 - .L_18)
.L_18:
        /*002c*/ 	.word	0x00000000
        /*0030*/ 	.short	0x0003
        /*0032*/ 	.short	0x0018
        /*0034*/ 	.byte	0x00, 0xf0, 0x11, 0x00


	//----- nvinfo : EIATTR_KPARAM_INFO
	.align		4
.L_19:
        /*0038*/ 	.byte	0x04, 0x17
        /*003a*/ 	.short	(.L_21 - .L_20)
.L_20:
        /*003c*/ 	.word	0x00000000
        /*0040*/ 	.short	0x0002
        /*0042*/ 	.short	0x0010
        /*0044*/ 	.byte	0x00, 0xf5, 0x21, 0x00


	//----- nvinfo : EIATTR_KPARAM_INFO
	.align		4
.L_21:
        /*0048*/ 	.byte	0x04, 0x17
        /*004a*/ 	.short	(.L_23 - .L_22)
.L_22:
        /*004c*/ 	.word	0x00000000
        /*0050*/ 	.short	0x0001
        /*0052*/ 	.short	0x0008
        /*0054*/ 	.byte	0x00, 0xf5, 0x21, 0x00


	//----- nvinfo : EIATTR_KPARAM_INFO
	.align		4
.L_23:
        /*0058*/ 	.byte	0x04, 0x17
        /*005a*/ 	.short	(.L_25 - .L_24)
.L_24:
        /*005c*/ 	.word	0x00000000
        /*0060*/ 	.short	0x0000
        /*0062*/ 	.short	0x0000
        /*0064*/ 	.byte	0x00, 0xf5, 0x21, 0x00


	//----- nvinfo : EIATTR_SPARSE_MMA_MASK
	.align		4
.L_25:
        /*0068*/ 	.byte	0x03, 0x50
        /*006a*/ 	.short	0x0000


	//----- nvinfo : EIATTR_MAXREG_COUNT
	.align		4
        /*006c*/ 	.byte	0x03, 0x1b
        /*006e*/ 	.short	0x00ff


	//----- nvinfo : EIATTR_MERCURY_ISA_VERSION
	.align		4
        /*0070*/ 	.byte	0x03, 0x5f
        /*0072*/ 	.short	0x0101


	//----- nvinfo : EIATTR_VRC_CTA_INIT_COUNT
	.align		4
        /*0074*/ 	.byte	0x02, 0x4a
	.zero		1
	.zero		1


	//----- nvinfo : EIATTR_EXIT_INSTR_OFFSETS
	.align		4
        /*0078*/ 	.byte	0x04, 0x1c
        /*007a*/ 	.short	(.L_27 - .L_26)


	//   ....[0]....
.L_26:
        /*007c*/ 	.word	0x00000010


	//----- nvinfo : EIATTR_CBANK_PARAM_SIZE
	.align		4
.L_27:
        /*0080*/ 	.byte	0x03, 0x19
        /*0082*/ 	.short	0x0024


	//----- nvinfo : EIATTR_PARAM_CBANK
	.align		4
        /*0084*/ 	.byte	0x04, 0x0a
        /*0086*/ 	.short	(.L_29 - .L_28)
	.align		4
.L_28:
        /*0088*/ 	.word	index@(.nv.constant0._Z31matrix_multiplication_kernel_v3PKfS0_Pfiii)
        /*008c*/ 	.short	0x0380
        /*008e*/ 	.short	0x0024


	//----- nvinfo : EIATTR_SW_WAR
	.align		4
.L_29:
        /*0090*/ 	.byte	0x04, 0x36
        /*0092*/ 	.short	(.L_31 - .L_30)
.L_30:
        /*0094*/ 	.word	0x00000008
.L_31:


//--------------------- .nv.info._Z31matrix_multiplication_kernel_v2PKfS0_Pfiii --------------------------
	.section	.nv.info._Z31matrix_multiplication_kernel_v2PKfS0_Pfiii,"",@"SHT_CUDA_INFO"
	.sectionflags	@""
	.align	4


	//----- nvinfo : EIATTR_CUDA_API_VERSION
	.align		4
        /*0000*/ 	.byte	0x04, 0x37
        /*0002*/ 	.short	(.L_33 - .L_32)
.L_32:
        /*0004*/ 	.word	0x00000082


	//----- nvinfo : EIATTR_KPARAM_INFO
	.align		4
.L_33:
        /*0008*/ 	.byte	0x04, 0x17
        /*000a*/ 	.short	(.L_35 - .L_34)
.L_34:
        /*000c*/ 	.word	0x00000000
        /*0010*/ 	.short	0x0005
        /*0012*/ 	.short	0x0020
        /*0014*/ 	.byte	0x00, 0xf0, 0x11, 0x00


	//----- nvinfo : EIATTR_KPARAM_INFO
	.align		4
.L_35:
        /*0018*/ 	.byte	0x04, 0x17
        /*001a*/ 	.short	(.L_37 - .L_36)
.L_36:
        /*001c*/ 	.word	0x00000000
        /*0020*/ 	.short	0x0004
        /*0022*/ 	.short	0x001c
        /*0024*/ 	.byte	0x00, 0xf0, 0x11, 0x00


	//----- nvinfo : EIATTR_KPARAM_INFO
	.align		4
.L_37:
        /*0028*/ 	.byte	0x04, 0x17
        /*002a*/ 	.short	(.L_39 - .L_38)
.L_38:
        /*002c*/ 	.word	0x00000000
        /*0030*/ 	.short	0x0003
        /*0032*/ 	.short	0x0018
        /*0034*/ 	.byte	0x00, 0xf0, 0x11, 0x00


	//----- nvinfo : EIATTR_KPARAM_INFO
	.align		4
.L_39:
        /*0038*/ 	.byte	0x04, 0x17
        /*003a*/ 	.short	(.L_41 - .L_40)
.L_40:
        /*003c*/ 	.word	0x00000000
        /*0040*/ 	.short	0x0002
        /*0042*/ 	.short	0x0010
        /*0044*/ 	.byte	0x00, 0xf5, 0x21, 0x00


	//----- nvinfo : EIATTR_KPARAM_INFO
	.align		4
.L_41:
        /*0048*/ 	.byte	0x04, 0x17
        /*004a*/ 	.short	(.L_43 - .L_42)
.L_42:
        /*004c*/ 	.word	0x00000000
        /*0050*/ 	.short	0x0001
        /*0052*/ 	.short	0x0008
        /*0054*/ 	.byte	0x00, 0xf5, 0x21, 0x00


	//----- nvinfo : EIATTR_KPARAM_INFO
	.align		4
.L_43:
        /*0058*/ 	.byte	0x04, 0x17
        /*005a*/ 	.short	(.L_45 - .L_44)
.L_44:
        /*005c*/ 	.word	0x00000000
        /*0060*/ 	.short	0x0000
        /*0062*/ 	.short	0x0000
        /*0064*/ 	.byte	0x00, 0xf5, 0x21, 0x00


	//----- nvinfo : EIATTR_SPARSE_MMA_MASK
	.align		4
.L_45:
        /*0068*/ 	.byte	0x03, 0x50
        /*006a*/ 	.short	0x0000


	//----- nvinfo : EIATTR_MAXREG_COUNT
	.align		4
        /*006c*/ 	.byte	0x03, 0x1b
        /*006e*/ 	.short	0x00ff


	//----- nvinfo : EIATTR_NUM_BARRIERS
	.align		4
        /*0070*/ 	.byte	0x02, 0x4c
        /*0072*/ 	.byte	0x01
	.zero		1


	//----- nvinfo : EIATTR_MERCURY_ISA_VERSION
	.align		4
        /*0074*/ 	.byte	0x03, 0x5f
        /*0076*/ 	.short	0x0101


	//----- nvinfo : EIATTR_VRC_CTA_INIT_COUNT
	.align		4
        /*0078*/ 	.byte	0x02, 0x4a
	.zero		1
	.zero		1


	//----- nvinfo : EIATTR_EXIT_INSTR_OFFSETS
	.align		4
        /*007c*/ 	.byte	0x04, 0x1c
        /*007e*/ 	.short	(.L_47 - .L_46)


	//   ....[0]....
.L_46:
        /*0080*/ 	.word	0x00000820


	//   ....[1]....
        /*0084*/ 	.word	0x00000870


	//----- nvinfo : EIATTR_CBANK_PARAM_SIZE
	.align		4
.L_47:
        /*0088*/ 	.byte	0x03, 0x19
        /*008a*/ 	.short	0x0024


	//----- nvinfo : EIATTR_PARAM_CBANK
	.align		4
        /*008c*/ 	.byte	0x04, 0x0a
        /*008e*/ 	.short	(.L_49 - .L_48)
	.align		4
.L_48:
        /*0090*/ 	.word	index@(.nv.constant0._Z31matrix_multiplication_kernel_v2PKfS0_Pfiii)
        /*0094*/ 	.short	0x0380
        /*0096*/ 	.short	0x0024


	//----- nvinfo : EIATTR_SW_WAR
	.align		4
.L_49:
        /*0098*/ 	.byte	0x04, 0x36
        /*009a*/ 	.short	(.L_51 - .L_50)
.L_50:
        /*009c*/ 	.word	0x00000008
.L_51:


//--------------------- .nv.callgraph             --------------------------
	.section	.nv.callgraph,"",@"SHT_CUDA_CALLGRAPH"
	.align	4
	.sectionentsize	8
	.align		4
        /*0000*/ 	.word	0x00000000
	.align		4
        /*0004*/ 	.word	0xffffffff
	.align		4
        /*0008*/ 	.word	0x00000000
	.align		4
        /*000c*/ 	.word	0xfffffffe
	.align		4
        /*0010*/ 	.word	0x00000000
	.align		4
        /*0014*/ 	.word	0xfffffffd
	.align		4
        /*0018*/ 	.word	0x00000000
	.align		4
        /*001c*/ 	.word	0xfffffffc


//--------------------- .text._Z31matrix_multiplication_kernel_v3PKfS0_Pfiii --------------------------
	.section	.text._Z31matrix_multiplication_kernel_v3PKfS0_Pfiii,"ax",@progbits
	.align	128
        .global         _Z31matrix_multiplication_kernel_v3PKfS0_Pfiii
        .type           _Z31matrix_multiplication_kernel_v3PKfS0_Pfiii,@function
        .size           _Z31matrix_multiplication_kernel_v3PKfS0_Pfiii,(.L_x_4 - _Z31matrix_multiplication_kernel_v3PKfS0_Pfiii)
        .other          _Z31matrix_multiplication_kernel_v3PKfS0_Pfiii,@"STO_CUDA_ENTRY STV_DEFAULT"
_Z31matrix_multiplication_kernel_v3PKfS0_Pfiii:
.text._Z31matrix_multiplication_kernel_v3PKfS0_Pfiii:
[----:B------:R-:W-:Y:S01]  /*0000*/  LDC R1, c[0x0][0x37c] ;  /* 0x0000df00ff017b82 */ /* 0x000fe20000000800 */
[----:B------:R-:W-:Y:S05]  /*0010*/  EXIT ;  /* 0x000000000000794d */ /* 0x000fea0003800000 */
.L_x_0:
[----:B------:R-:W-:-:S00]  /*0020*/  BRA `(.L_x_0) ;  /* 0xfffffffc00fc7947 */ /* 0x000fc0000383ffff */
[----:B------:R-:W-:-:S00]  /*0030*/  NOP ;  /* 0x0000000000007918 */ /* 0x000fc00000000000 */
        /* <DEDUP_REMOVED lines=12> */
.L_x_4:


//--------------------- .text._Z31matrix_multiplication_kernel_v2PKfS0_Pfiii --------------------------
	.section	.text._Z31matrix_multiplication_kernel_v2PKfS0_Pfiii,"ax",@progbits
	.align	128
        .global         _Z31matrix_multiplication_kernel_v2PKfS0_Pfiii
        .type           _Z31matrix_multiplication_kernel_v2PKfS0_Pfiii,@function
        .size           _Z31matrix_multiplication_kernel_v2PKfS0_Pfiii,(.L_x_5 - _Z31matrix_multiplication_kernel_v2PKfS0_Pfiii)
        .other          _Z31matrix_multiplication_kernel_v2PKfS0_Pfiii,@"STO_CUDA_ENTRY STV_DEFAULT"
_Z31matrix_multiplication_kernel_v2PKfS0_Pfiii:
.text._Z31matrix_multiplication_kernel_v2PKfS0_Pfiii:
[----:B------:R-:W-:Y:S01]  /*0000*/  LDC R1, c[0x0][0x37c] ;  /* 0x0000df00ff017b82 */ /* 0x000fe20000000800 */
[----:B------:R-:W0:Y:S01]  /*0010*/  S2R R16, SR_TID.Y ;  /* 0x0000000000107919 */ /* 0x000e220000002200 */
[----:B------:R-:W1:Y:S01]  /*0020*/  LDCU UR10, c[0x0][0x3a0] ;  /* 0x00007400ff0a77ac */ /* 0x000e620008000800 */
[----:B------:R-:W-:Y:S01]  /*0030*/  HFMA2 R21, -RZ, RZ, 0, 0 ;  /* 0x00000000ff157431 */ /* 0x000fe200000001ff */
[----:B------:R-:W0:Y:S01]  /*0040*/  S2R R3, SR_CTAID.Y ;  /* 0x0000000000037919 */ /* 0x000e220000002600 */
[----:B------:R-:W2:Y:S01]  /*0050*/  LDCU.64 UR8, c[0x0][0x358] ;  /* 0x00006b00ff0877ac */ /* 0x000ea20008000a00 */
[----:B------:R-:W3:Y:S01]  /*0060*/  S2R R17, SR_TID.X ;  /* 0x0000000000117919 */ /* 0x000ee20000002100 */
[----:B------:R-:W3:Y:S01]  /*0070*/  S2R R2, SR_CTAID.X ;  /* 0x0000000000027919 */ /* 0x000ee20000002500 */
[----:B-1----:R-:W-:Y:S01]  /*0080*/  UISETP.GE.AND UP0, UPT, UR10, 0x1, UPT ;  /* 0x000000010a00788c */ /* 0x002fe2000bf06270 */
[----:B0-----:R-:W-:Y:S02]  /*0090*/  LEA R18, R3, R16, 0x5 ;  /* 0x0000001003127211 */ /* 0x001fe400078e28ff */
[----:B---3--:R-:W-:-:S06]  /*00a0*/  LEA R19, R2, R17, 0x5 ;  /* 0x0000001102137211 */ /* 0x008fcc00078e28ff */
[----:B--2---:R-:W-:Y:S05]  /*00b0*/  BRA.U !UP0, `(.L_x_1) ;  /* 0x0000000508cc7547 */ /* 0x004fea000b800000 */
[----:B------:R-:W0:Y:S01]  /*00c0*/  S2UR UR7, SR_CgaCtaId ;  /* 0x00000000000779c3 */ /* 0x000e220000008800 */
[----:B------:R-:W1:Y:S01]  /*00d0*/  LDCU UR11, c[0x0][0x39c] ;  /* 0x00007380ff0b77ac */ /* 0x000e620008000800 */
[----:B------:R-:W-:Y:S01]  /*00e0*/  MOV R21, RZ ;  /* 0x000000ff00157202 */ /* 0x000fe20000000f00 */
[----:B------:R-:W-:Y:S01]  /*00f0*/  IMAD R6, R18, UR10, R17 ;  /* 0x0000000a12067c24 */ /* 0x000fe2000f8e0211 */
[----:B------:R-:W-:Y:S01]  /*0100*/  UMOV UR5, 0x400 ;  /* 0x0000040000057882 */ /* 0x000fe20000000000 */
[----:B------:R-:W-:-:S03]  /*0110*/  UIADD3 UR4, UPT, UPT, UR10, 0x1f, URZ ;  /* 0x0000001f0a047890 */ /* 0x000fc6000fffe0ff */
[----:B------:R-:W2:Y:S01]  /*0120*/  LDC R0, c[0x0][0x39c] ;  /* 0x0000e700ff007b82 */ /* 0x000ea20000000800 */
[----:B------:R-:W-:Y:S02]  /*0130*/  UIADD3 UR6, UPT, UPT, UR5, 0x1000, URZ ;  /* 0x0000100005067890 */ /* 0x000fe4000fffe0ff */
[----:B------:R-:W-:Y:S01]  /*0140*/  USHF.R.U32.HI UR4, URZ, 0x5, UR4 ;  /* 0x00000005ff047899 */ /* 0x000fe20008011604 */
[----:B------:R-:W3:Y:S01]  /*0150*/  LDCU UR13, c[0x0][0x3a0] ;  /* 0x00007400ff0d77ac */ /* 0x000ee20008000800 */
[----:B------:R-:W4:Y:S01]  /*0160*/  LDCU UR12, c[0x0][0x398] ;  /* 0x00007300ff0c77ac */ /* 0x000f220008000800 */
[----:B-1----:R-:W-:Y:S01]  /*0170*/  IMAD R7, R16, UR11, R17 ;  /* 0x0000000b10077c24 */ /* 0x002fe2000f8e0211 */
[----:B------:R-:W-:Y:S02]  /*0180*/  UIADD3 UR4, UPT, UPT, -UR4, URZ, URZ ;  /* 0x000000ff04047290 */ /* 0x000fe4000fffe1ff */
[----:B0-----:R-:W-:Y:S02]  /*0190*/  ULEA UR5, UR7, UR5, 0x18 ;  /* 0x0000000507057291 */ /* 0x001fe4000f8ec0ff */
[----:B------:R-:W-:Y:S01]  /*01a0*/  LEA R7, R2, R7, 0x5 ;  /* 0x0000000702077211 */ /* 0x000fe200078e28ff */
[----:B------:R-:W-:-:S03]  /*01b0*/  ULEA UR6, UR7, UR6, 0x18 ;  /* 0x0000000607067291 */ /* 0x000fc6000f8ec0ff */
[----:B------:R-:W-:-:S03]  /*01c0*/  LEA R5, R16, UR5, 0x7 ;  /* 0x0000000510057c11 */ /* 0x000fc6000f8e38ff */
[C---:B------:R-:W-:Y:S02]  /*01d0*/  LEA R3, R17.reuse, UR6, 0x2 ;  /* 0x0000000611037c11 */ /* 0x040fe4000f8e10ff */
[----:B------:R-:W-:Y:S02]  /*01e0*/  LEA R4, R17, R5, 0x2 ;  /* 0x0000000511047211 */ /* 0x000fe400078e10ff */
[----:B---34-:R-:W-:-:S07]  /*01f0*/  LEA R2, R16, R3, 0x7 ;  /* 0x0000000310027211 */ /* 0x018fce00078e38ff */
.L_x_2:
[----:B------:R-:W-:Y:S01]  /*0200*/  ISETP.GE.AND P1, PT, R17, UR13, PT ;  /* 0x0000000d11007c0c */ /* 0x000fe2000bf26270 */
[----:B------:R-:W-:Y:S01]  /*0210*/  HFMA2 R24, -RZ, RZ, 0, 0 ;  /* 0x00000000ff187431 */ /* 0x000fe200000001ff */
[----:B------:R-:W-:Y:S02]  /*0220*/  ISETP.GE.AND P0, PT, R16, UR13, PT ;  /* 0x0000000d10007c0c */ /* 0x000fe4000bf06270 */
[----:B------:R-:W-:Y:S02]  /*0230*/  ISETP.GE.OR P1, PT, R18, UR12, P1 ;  /* 0x0000000c12007c0c */ /* 0x000fe40008f26670 */
[----:B--2---:R-:W-:Y:S02]  /*0240*/  ISETP.GE.OR P0, PT, R19, R0, P0 ;  /* 0x000000001300720c */ /* 0x004fe40000706670 */
[----:B------:R-:W-:-:S09]  /*0250*/  MOV R29, RZ ;  /* 0x000000ff001d7202 */ /* 0x000fd20000000f00 */
[----:B------:R-:W0:Y:S08]  /*0260*/  @!P1 LDC.64 R10, c[0x0][0x380] ;  /* 0x0000e000ff0a9b82 */ /* 0x000e300000000a00 */
[----:B------:R-:W1:Y:S01]  /*0270*/  @!P0 LDC.64 R8, c[0x0][0x388] ;  /* 0x0000e200ff088b82 */ /* 0x000e620000000a00 */
[----:B0-----:R-:W-:-:S05]  /*0280*/  @!P1 IMAD.WIDE.U32 R10, R6, 0x4, R10 ;  /* 0x00000004060a9825 */ /* 0x001fca00078e000a */
[----:B------:R-:W2:Y:S01]  /*0290*/  @!P1 LDG.E R29, desc[UR8][R10.64] ;  /* 0x000000080a1d9981 */ /* 0x000ea2000c1e1900 */
[----:B-1----:R-:W-:-:S05]  /*02a0*/  @!P0 IMAD.WIDE R22, R7, 0x4, R8 ;  /* 0x0000000407168825 */ /* 0x002fca00078e0208 */
[----:B------:R-:W3:Y:S01]  /*02b0*/  @!P0 LDG.E R24, desc[UR8][R22.64] ;  /* 0x0000000816188981 */ /* 0x000ee2000c1e1900 */
[----:B------:R-:W-:-:S04]  /*02c0*/  UIADD3 UR4, UPT, UPT, UR4, 0x1, URZ ;  /* 0x0000000104047890 */ /* 0x000fc8000fffe0ff */
[----:B------:R-:W-:Y:S01]  /*02d0*/  UISETP.NE.AND UP0, UPT, UR4, URZ, UPT ;  /* 0x000000ff0400728c */ /* 0x000fe2000bf05270 */
[----:B------:R-:W-:Y:S01]  /*02e0*/  IADD3 R16, PT, PT, R16, 0x20, RZ ;  /* 0x0000002010107810 */ /* 0x000fe20007ffe0ff */
[----:B--2---:R-:W-:Y:S04]  /*02f0*/  STS [R4], R29 ;  /* 0x0000001d04007388 */ /* 0x004fe80000000800 */
[----:B---3--:R-:W-:Y:S01]  /*0300*/  STS [R2], R24 ;  /* 0x0000001802007388 */ /* 0x008fe20000000800 */
[----:B------:R-:W-:Y:S06]  /*0310*/  BAR.SYNC.DEFER_BLOCKING 0x0 ;  /* 0x0000000000007b1d */ /* 0x000fec0000010000 */
[----:B------:R-:W-:Y:S04]  /*0320*/  LDS R28, [R3] ;  /* 0x00000000031c7984 */ /* 0x000fe80000000800 */
[----:B------:R-:W0:Y:S04]  /*0330*/  LDS.128 R12, [R5] ;  /* 0x00000000050c7984 */ /* 0x000e280000000c00 */
[----:B------:R-:W1:Y:S04]  /*0340*/  LDS R23, [R3+0x80] ;  /* 0x0000800003177984 */ /* 0x000e680000000800 */
[----:B------:R-:W2:Y:S04]  /*0350*/  LDS R27, [R3+0x100] ;  /* 0x00010000031b7984 */ /* 0x000ea80000000800 */
[----:B------:R-:W3:Y:S04]  /*0360*/  LDS R26, [R3+0x180] ;  /* 0x00018000031a7984 */ /* 0x000ee80000000800 */
[----:B------:R-:W-:Y:S04]  /*0370*/  LDS R25, [R3+0x200] ;  /* 0x0002000003197984 */ /* 0x000fe80000000800 */
[----:B------:R-:W4:Y:S04]  /*0380*/  LDS.128 R8, [R5+0x10] ;  /* 0x0000100005087984 */ /* 0x000f280000000c00 */
[----:B------:R-:W5:Y:S04]  /*0390*/  LDS R20, [R3+0x280] ;  /* 0x0002800003147984 */ /* 0x000f680000000800 */
[----:B------:R-:W-:Y:S04]  /*03a0*/  LDS R24, [R3+0x380] ;  /* 0x0003800003187984 */ /* 0x000fe80000000800 */
[----:B------:R-:W-:Y:S01]  /*03b0*/  LDS R22, [R3+0x480] ;  /* 0x0004800003167984 */ /* 0x000fe20000000800 */
[----:B0-----:R-:W-:-:S03]  /*03c0*/  FFMA R12, R12, R28, R21 ;  /* 0x0000001c0c0c7223 */ /* 0x001fc60000000015 */
[----:B------:R-:W0:Y:S01]  /*03d0*/  LDS R21, [R3+0x300] ;  /* 0x0003000003157984 */ /* 0x000e220000000800 */
[----:B-1----:R-:W-:-:S03]  /*03e0*/  FFMA R12, R23, R13, R12 ;  /* 0x0000000d170c7223 */ /* 0x002fc6000000000c */
[----:B------:R-:W-:Y:S01]  /*03f0*/  LDS R23, [R3+0x400] ;  /* 0x0004000003177984 */ /* 0x000fe20000000800 */
[----:B--2---:R-:W-:-:S04]  /*0400*/  FFMA R27, R27, R14, R12 ;  /* 0x0000000e1b1b7223 */ /* 0x004fc8000000000c */
[----:B---3--:R-:W-:Y:S02]  /*0410*/  FFMA R27, R26, R15, R27 ;  /* 0x0000000f1a1b7223 */ /* 0x008fe4000000001b */
[----:B------:R-:W1:Y:S04]  /*0420*/  LDS.128 R12, [R5+0x20] ;  /* 0x00002000050c7984 */ /* 0x000e680000000c00 */
[----:B------:R-:W-:Y:S01]  /*0430*/  LDS R26, [R3+0x580] ;  /* 0x00058000031a7984 */ /* 0x000fe20000000800 */
[----:B----4-:R-:W-:-:S03]  /*0440*/  FFMA R27, R8, R25, R27 ;  /* 0x00000019081b7223 */ /* 0x010fc6000000001b */
[----:B------:R-:W2:Y:S01]  /*0450*/  LDS R25, [R3+0x500] ;  /* 0x0005000003197984 */ /* 0x000ea20000000800 */
[----:B-----5:R-:W-:-:S04]  /*0460*/  FFMA R20, R20, R9, R27 ;  /* 0x0000000914147223 */ /* 0x020fc8000000001b */
[----:B0-----:R-:W-:Y:S02]  /*0470*/  FFMA R21, R21, R10, R20 ;  /* 0x0000000a15157223 */ /* 0x001fe40000000014 */
[----:B------:R-:W-:Y:S02]  /*0480*/  LDS R20, [R3+0x680] ;  /* 0x0006800003147984 */ /* 0x000fe40000000800 */
[----:B------:R-:W-:Y:S02]  /*0490*/  FFMA R27, R24, R11, R21 ;  /* 0x0000000b181b7223 */ /* 0x000fe40000000015 */
[----:B------:R-:W-:Y:S04]  /*04a0*/  LDS R21, [R3+0x600] ;  /* 0x0006000003157984 */ /* 0x000fe80000000800 */
[----:B------:R-:W0:Y:S01]  /*04b0*/  LDS.128 R8, [R5+0x30] ;  /* 0x0000300005087984 */ /* 0x000e220000000c00 */
[----:B-1----:R-:W-:-:S03]  /*04c0*/  FFMA R27, R12, R23, R27 ;  /* 0x000000170c1b7223 */ /* 0x002fc6000000001b */
[----:B------:R-:W1:Y:S01]  /*04d0*/  LDS R23, [R3+0x700] ;  /* 0x0007000003177984 */ /* 0x000e620000000800 */
[----:B------:R-:W-:-:S03]  /*04e0*/  FFMA R22, R22, R13, R27 ;  /* 0x0000000d16167223 */ /* 0x000fc6000000001b */
[----:B------:R-:W3:Y:S01]  /*04f0*/  LDS R24, [R3+0x780] ;  /* 0x0007800003187984 */ /* 0x000ee20000000800 */
[----:B--2---:R-:W-:-:S03]  /*0500*/  FFMA R25, R25, R14, R22 ;  /* 0x0000000e19197223 */ /* 0x004fc60000000016 */
[----:B------:R-:W-:Y:S01]  /*0510*/  LDS R22, [R3+0x880] ;  /* 0x0008800003167984 */ /* 0x000fe20000000800 */
[----:B------:R-:W-:-:S03]  /*0520*/  FFMA R27, R26, R15, R25 ;  /* 0x0000000f1a1b7223 */ /* 0x000fc60000000019 */
[----:B------:R-:W-:Y:S04]  /*0530*/  LDS R25, [R3+0x800] ;  /* 0x0008000003197984 */ /* 0x000fe80000000800 */
[----:B------:R-:W2:Y:S04]  /*0540*/  LDS.128 R12, [R5+0x40] ;  /* 0x00004000050c7984 */ /* 0x000ea80000000c00 */
[----:B------:R-:W-:Y:S01]  /*0550*/  LDS R26, [R3+0x980] ;  /* 0x00098000031a7984 */ /* 0x000fe20000000800 */
[----:B0-----:R-:W-:-:S03]  /*0560*/  FFMA R27, R8, R21, R27 ;  /* 0x00000015081b7223 */ /* 0x001fc6000000001b */
[----:B------:R-:W0:Y:S01]  /*0570*/  LDS R21, [R3+0x900] ;  /* 0x0009000003157984 */ /* 0x000e220000000800 */
[----:B------:R-:W-:-:S04]  /*0580*/  FFMA R20, R20, R9, R27 ;  /* 0x0000000914147223 */ /* 0x000fc8000000001b */
[----:B-1----:R-:W-:Y:S02]  /*0590*/  FFMA R23, R23, R10, R20 ;  /* 0x0000000a17177223 */ /* 0x002fe40000000014 */
[----:B------:R-:W-:Y:S02]  /*05a0*/  LDS R20, [R3+0xa80] ;  /* 0x000a800003147984 */ /* 0x000fe40000000800 */
[----:B---3--:R-:W-:Y:S02]  /*05b0*/  FFMA R27, R24, R11, R23 ;  /* 0x0000000b181b7223 */ /* 0x008fe40000000017 */
[----:B------:R-:W-:Y:S04]  /*05c0*/  LDS R23, [R3+0xa00] ;  /* 0x000a000003177984 */ /* 0x000fe80000000800 */
[----:B------:R-:W1:Y:S01]  /*05d0*/  LDS.128 R8, [R5+0x50] ;  /* 0x0000500005087984 */ /* 0x000e620000000c00 */
[----:B--2---:R-:W-:-:S03]  /*05e0*/  FFMA R27, R12, R25, R27 ;  /* 0x000000190c1b7223 */ /* 0x004fc6000000001b */
[----:B------:R-:W2:Y:S01]  /*05f0*/  LDS R25, [R3+0xb00] ;  /* 0x000b000003197984 */ /* 0x000ea20000000800 */
[----:B------:R-:W-:-:S03]  /*0600*/  FFMA R12, R22, R13, R27 ;  /* 0x0000000d160c7223 */ /* 0x000fc6000000001b */
[----:B------:R-:W3:Y:S04]  /*0610*/  LDS R22, [R3+0xb80] ;  /* 0x000b800003167984 */ /* 0x000ee80000000800 */
[----:B------:R-:W-:Y:S01]  /*0620*/  LDS R24, [R3+0xc80] ;  /* 0x000c800003187984 */ /* 0x000fe20000000800 */
[----:B0-----:R-:W-:-:S04]  /*0630*/  FFMA R21, R21, R14, R12 ;  /* 0x0000000e15157223 */ /* 0x001fc8000000000c */
[----:B------:R-:W-:Y:S02]  /*0640*/  FFMA R27, R26, R15, R21 ;  /* 0x0000000f1a1b7223 */ /* 0x000fe40000000015 */
[----:B------:R-:W-:Y:S04]  /*0650*/  LDS R21, [R3+0xc00] ;  /* 0x000c000003157984 */ /* 0x000fe80000000800 */
[----:B------:R-:W0:Y:S01]  /*0660*/  LDS.128 R12, [R5+0x60] ;  /* 0x00006000050c7984 */ /* 0x000e220000000c00 */
[----:B-1----:R-:W-:-:S04]  /*0670*/  FFMA R23, R8, R23, R27 ;  /* 0x0000001708177223 */ /* 0x002fc8000000001b */
[----:B------:R-:W-:Y:S02]  /*0680*/  FFMA R20, R20, R9, R23 ;  /* 0x0000000914147223 */ /* 0x000fe40000000017 */
[----:B------:R-:W1:Y:S02]  /*0690*/  LDS R23, [R3+0xd00] ;  /* 0x000d000003177984 */ /* 0x000e640000000800 */
[----:B--2---:R-:W-:Y:S02]  /*06a0*/  FFMA R25, R25, R10, R20 ;  /* 0x0000000a19197223 */ /* 0x004fe40000000014 */
[----:B------:R-:W2:Y:S02]  /*06b0*/  LDS R20, [R3+0xd80] ;  /* 0x000d800003147984 */ /* 0x000ea40000000800 */
[----:B---3--:R-:W-:Y:S02]  /*06c0*/  FFMA R27, R22, R11, R25 ;  /* 0x0000000b161b7223 */ /* 0x008fe40000000019 */
[----:B------:R-:W-:Y:S04]  /*06d0*/  LDS R25, [R3+0xe00] ;  /* 0x000e000003197984 */ /* 0x000fe80000000800 */
[----:B------:R-:W3:Y:S04]  /*06e0*/  LDS.128 R8, [R5+0x70] ;  /* 0x0000700005087984 */ /* 0x000ee80000000c00 */
[----:B------:R-:W4:Y:S01]  /*06f0*/  LDS R22, [R3+0xe80] ;  /* 0x000e800003167984 */ /* 0x000f220000000800 */
[----:B0-----:R-:W-:-:S03]  /*0700*/  FFMA R27, R12, R21, R27 ;  /* 0x000000150c1b7223 */ /* 0x001fc6000000001b */
[----:B------:R-:W0:Y:S04]  /*0710*/  LDS R21, [R3+0xf00] ;  /* 0x000f000003157984 */ /* 0x000e280000000800 */
[----:B------:R-:W5:Y:S01]  /*0720*/  LDS R12, [R3+0xf80] ;  /* 0x000f8000030c7984 */ /* 0x000f620000000800 */
[----:B------:R-:W-:-:S04]  /*0730*/  FFMA R24, R24, R13, R27 ;  /* 0x0000000d18187223 */ /* 0x000fc8000000001b */
[----:B-1----:R-:W-:-:S04]  /*0740*/  FFMA R23, R23, R14, R24 ;  /* 0x0000000e17177223 */ /* 0x002fc80000000018 */
[----:B--2---:R-:W-:-:S04]  /*0750*/  FFMA R15, R20, R15, R23 ;  /* 0x0000000f140f7223 */ /* 0x004fc80000000017 */
[----:B---3--:R-:W-:-:S04]  /*0760*/  FFMA R15, R8, R25, R15 ;  /* 0x00000019080f7223 */ /* 0x008fc8000000000f */
[----:B----4-:R-:W-:Y:S01]  /*0770*/  FFMA R22, R22, R9, R15 ;  /* 0x0000000916167223 */ /* 0x010fe2000000000f */
[----:B------:R-:W-:Y:S02]  /*0780*/  IADD3 R17, PT, PT, R17, 0x20, RZ ;  /* 0x0000002011117810 */ /* 0x000fe40007ffe0ff */
[----:B------:R-:W-:Y:S02]  /*0790*/  IADD3 R6, PT, PT, R6, 0x20, RZ ;  /* 0x0000002006067810 */ /* 0x000fe40007ffe0ff */
[----:B------:R-:W-:Y:S01]  /*07a0*/  LEA R7, R0, R7, 0x5 ;  /* 0x0000000700077211 */ /* 0x000fe200078e28ff */
[----:B0-----:R-:W-:-:S04]  /*07b0*/  FFMA R21, R21, R10, R22 ;  /* 0x0000000a15157223 */ /* 0x001fc80000000016 */
[----:B-----5:R-:W-:Y:S01]  /*07c0*/  FFMA R21, R12, R11, R21 ;  /* 0x0000000b0c157223 */ /* 0x020fe20000000015 */
[----:B------:R-:W-:Y:S06]  /*07d0*/  BAR.SYNC.DEFER_BLOCKING 0x0 ;  /* 0x0000000000007b1d */ /* 0x000fec0000010000 */
[----:B------:R-:W-:Y:S05]  /*07e0*/  BRA.U UP0, `(.L_x_2) ;  /* 0xfffffff900847547 */ /* 0x000fea000b83ffff */
.L_x_1:
[----:B------:R-:W0:Y:S02]  /*07f0*/  LDCU.64 UR4, c[0x0][0x398] ;  /* 0x00007300ff0477ac */ /* 0x000e240008000a00 */
[----:B0-----:R-:W-:-:S04]  /*0800*/  ISETP.GE.AND P0, PT, R19, UR5, PT ;  /* 0x0000000513007c0c */ /* 0x001fc8000bf06270 */
[----:B------:R-:W-:-:S13]  /*0810*/  ISETP.GE.OR P0, PT, R18, UR4, P0 ;  /* 0x0000000412007c0c */ /* 0x000fda0008706670 */
[----:B------:R-:W-:Y:S05]  /*0820*/  @P0 EXIT ;  /* 0x000000000000094d */ /* 0x000fea0003800000 */
[----:B------:R-:W0:Y:S01]  /*0830*/  LDC.64 R2, c[0x0][0x390] ;  /* 0x0000e400ff027b82 */ /* 0x000e220000000a00 */
[----:B------:R-:W-:-:S04]  /*0840*/  IMAD R19, R18, UR5, R19 ;  /* 0x0000000512137c24 */ /* 0x000fc8000f8e0213 */
[----:B0-----:R-:W-:-:S05]  /*0850*/  IMAD.WIDE R2, R19, 0x4, R2 ;  /* 0x0000000413027825 */ /* 0x001fca00078e0202 */
[----:B------:R-:W-:Y:S01]  /*0860*/  STG.E desc[UR8][R2.64], R21 ;  /* 0x0000001502007986 */ /* 0x000fe2000c101908 */
[----:B------:R-:W-:Y:S05]  /*0870*/  EXIT ;  /* 0x000000000000794d */ /* 0x000fea0003800000 */
.L_x_3:
        /* <DEDUP_REMOVED lines=16> */
.L_x_5:


//--------------------- .nv.shared.reserved.0     --------------------------
	.section	.nv.shared.reserved.0,"aw",@nobits
	.weak		__nv_reservedSMEM_offset_0_alias
	.size		__nv_reservedSMEM_offset_0_alias, 0, 64
	.other		__nv_reservedSMEM_offset_0_alias,@"STO_CUDA_RESERVED_SHARED STV_DEFAULT"
__nv_reservedSMEM_offset_0_alias:
	.zero		0
	.zero		64


//--------------------- .nv.shared._Z31matrix_multiplication_kernel_v2PKfS0_Pfiii --------------------------
	.section	.nv.shared._Z31matrix_multiplication_kernel_v2PKfS0_Pfiii,"aw",@nobits
	.sectionflags	@""
	.align	4
.nv.shared._Z31matrix_multiplication_kernel_v2PKfS0_Pfiii:
	.zero		9216


//--------------------- .nv.constant0._Z31matrix_multiplication_kernel_v3PKfS0_Pfiii --------------------------
	.section	.nv.constant0._Z31matrix_multiplication_kernel_v3PKfS0_Pfiii,"a",@progbits
	.sectionflags	@""
	.align	4
.nv.constant0._Z31matrix_multiplication_kernel_v3PKfS0_Pfiii:
	.zero		932


//--------------------- .nv.constant0._Z31matrix_multiplication_kernel_v2PKfS0_Pfiii --------------------------
	.section	.nv.constant0._Z31matrix_multiplication_kernel_v2PKfS0_Pfiii,"a",@progbits
	.sectionflags	@""
	.align	4
.nv.constant0._Z31matrix_multiplication_kernel_v2PKfS0_Pfiii:
	.zero		932


//--------------------- SYMBOLS --------------------------

	.type		.nv.reservedSmem.offset0,@object
	.size		.nv.reservedSmem.offset0,0x4
	.type		.nv.reservedSmem.cap,@object
	.size		.nv.reservedSmem.cap,0x4
